//
// Generated by NVIDIA NVVM Compiler
//
// Compiler Build ID: CL-36424714
// Cuda compilation tools, release 13.0, V13.0.88
// Based on NVVM 20.0.0
//

.version 9.0
.target sm_100
.address_size 64

	// .globl	_Z5countPiS_i

.visible .entry _Z5countPiS_i(
	.param .u64 .ptr .align 1 _Z5countPiS_i_param_0,
	.param .u64 .ptr .align 1 _Z5countPiS_i_param_1,
	.param .u32 _Z5countPiS_i_param_2
)
{
	.reg .pred 	%p<2>;
	.reg .b32 	%r<6>;
	.reg .b64 	%rd<9>;

	ld.param.u64 	%rd1, [_Z5countPiS_i_param_0];
	ld.param.u64 	%rd2, [_Z5countPiS_i_param_1];
	ld.param.u32 	%r2, [_Z5countPiS_i_param_2];
	bar.sync 	0;
	mov.u32 	%r1, %ctaid.x;
	bar.sync 	0;
	setp.ge.s32 	%p1, %r1, %r2;
	@%p1 bra 	$L__BB0_2;
	cvta.to.global.u64 	%rd3, %rd1;
	cvta.to.global.u64 	%rd4, %rd2;
	mul.wide.u32 	%rd5, %r1, 4;
	add.s64 	%rd6, %rd3, %rd5;
	ld.global.u32 	%r3, [%rd6];
	bar.sync 	0;
	mul.wide.s32 	%rd7, %r3, 4;
	add.s64 	%rd8, %rd4, %rd7;
	ld.global.u32 	%r4, [%rd8];
	add.s32 	%r5, %r4, 1;
	st.global.u32 	[%rd8], %r5;
	bar.sync 	0;
$L__BB0_2:
	ret;

}


// ===== COMPILED SASS (sm_100) =====

	.target	sm_100

	.elftype	@"ET_EXEC"


//--------------------- .note.nv.tkinfo           --------------------------
	.section	.note.nv.tkinfo,"",@"SHT_NOTE"
	.sectionflags	@"SHF_NOTE_NV_TKINFO"
	.tkinfo
        /*0018*/ 	.word	0x00000002
        /*0030*/ 	.string	""
        /*0030*/ 	.string	"ptxas"
        /*0030*/ 	.string	"Cuda compilation tools, release 13.0, V13.0.88"
        /*0030*/ 	.string	"Build cuda_13.0.r13.0/compiler.36424714_0"
        /*0030*/ 	.string	"-arch sm_100 -m 64 "



//--------------------- .note.nv.cuinfo           --------------------------
	.section	.note.nv.cuinfo,"",@"SHT_NOTE"
	.sectionflags	@"SHF_NOTE_NV_CUINFO"
        /*0018*/ 	.short	0x0002
        /*001a*/ 	.short	0x0064
        /*001c*/ 	.short	0x0082
	.zero		2


//--------------------- .nv.info                  --------------------------
	.section	.nv.info,"",@"SHT_CUDA_INFO"
	.align	4


	//----- nvinfo : EIATTR_REGCOUNT
	.align		4
        /*0000*/ 	.byte	0x04, 0x2f
        /*0002*/ 	.short	(.L_1 - .L_0)
	.align		4
.L_0:
        /*0004*/ 	.word	index@(_Z5countPiS_i)
        /*0008*/ 	.word	0x0000000a


	//----- nvinfo : EIATTR_FRAME_SIZE
	.align		4
.L_1:
        /*000c*/ 	.byte	0x04, 0x11
        /*000e*/ 	.short	(.L_3 - .L_2)
	.align		4
.L_2:
        /*0010*/ 	.word	index@(_Z5countPiS_i)
        /*0014*/ 	.word	0x00000000


	//----- nvinfo : EIATTR_MIN_STACK_SIZE
	.align		4
.L_3:
        /*0018*/ 	.byte	0x04, 0x12
        /*001a*/ 	.short	(.L_5 - .L_4)
	.align		4
.L_4:
        /*001c*/ 	.word	index@(_Z5countPiS_i)
        /*0020*/ 	.word	0x00000000
.L_5:


//--------------------- .nv.compat                --------------------------
	.section	.nv.compat,"",@"SHT_CUDA_COMPAT_INFO"
	.align	4
        /*0000*/ 	.byte	0x02, 0x09, 0x00, 0x00, 0x02, 0x02, 0x01, 0x00, 0x02, 0x05, 0x05, 0x00, 0x03, 0x07, 0x01, 0x01
        /*0010*/ 	.byte	0x02, 0x03, 0x00, 0x00, 0x02, 0x06, 0x01, 0x00, 0x04, 0x0b, 0x08, 0x00, 0x09, 0x00, 0x00, 0x00
        /*0020*/ 	.byte	0x00, 0x00, 0x00, 0x00


//--------------------- .nv.info._Z5countPiS_i    --------------------------
	.section	.nv.info._Z5countPiS_i,"",@"SHT_CUDA_INFO"
	.sectionflags	@""
	.align	4


	//----- nvinfo : EIATTR_CUDA_API_VERSION
	.align		4
        /*0000*/ 	.byte	0x04, 0x37
        /*0002*/ 	.short	(.L_7 - .L_6)
.L_6:
        /*0004*/ 	.word	0x00000082


	//----- nvinfo : EIATTR_KPARAM_INFO
	.align		4
.L_7:
        /*0008*/ 	.byte	0x04, 0x17
        /*000a*/ 	.short	(.L_9 - .L_8)
.L_8:
        /*000c*/ 	.word	0x00000000
        /*0010*/ 	.short	0x0002
        /*0012*/ 	.short	0x0010
        /*0014*/ 	.byte	0x00, 0xf0, 0x11, 0x00


	//----- nvinfo : EIATTR_KPARAM_INFO
	.align		4
.L_9:
        /*0018*/ 	.byte	0x04, 0x17
        /*001a*/ 	.short	(.L_11 - .L_10)
.L_10:
        /*001c*/ 	.word	0x00000000
        /*0020*/ 	.short	0x0001
        /*0022*/ 	.short	0x0008
        /*0024*/ 	.byte	0x00, 0xf5, 0x21, 0x00


	//----- nvinfo : EIATTR_KPARAM_INFO
	.align		4
.L_11:
        /*0028*/ 	.byte	0x04, 0x17
        /*002a*/ 	.short	(.L_13 - .L_12)
.L_12:
        /*002c*/ 	.word	0x00000000
        /*0030*/ 	.short	0x0000
        /*0032*/ 	.short	0x0000
        /*0034*/ 	.byte	0x00, 0xf5, 0x21, 0x00


	//----- nvinfo : EIATTR_SPARSE_MMA_MASK
	.align		4
.L_13:
        /*0038*/ 	.byte	0x03, 0x50
        /*003a*/ 	.short	0x0000


	//----- nvinfo : EIATTR_MAXREG_COUNT
	.align		4
        /*003c*/ 	.byte	0x03, 0x1b
        /*003e*/ 	.short	0x00ff


	//----- nvinfo : EIATTR_NUM_BARRIERS
	.align		4
        /*0040*/ 	.byte	0x02, 0x4c
        /*0042*/ 	.byte	0x01
	.zero		1


	//----- nvinfo : EIATTR_MERCURY_ISA_VERSION
	.align		4
        /*0044*/ 	.byte	0x03, 0x5f
        /*0046*/ 	.short	0x0101


	//----- nvinfo : EIATTR_VRC_CTA_INIT_COUNT
	.align		4
        /*0048*/ 	.byte	0x02, 0x4a
	.zero		1
	.zero		1


	//----- nvinfo : EIATTR_EXIT_INSTR_OFFSETS
	.align		4
        /*004c*/ 	.byte	0x04, 0x1c
        /*004e*/ 	.short	(.L_15 - .L_14)


	//   ....[0]....
.L_14:
        /*0050*/ 	.word	0x00000060


	//   ....[1]....
        /*0054*/ 	.word	0x00000120


	//----- nvinfo : EIATTR_CBANK_PARAM_SIZE
	.align		4
.L_15:
        /*0058*/ 	.byte	0x03, 0x19
        /*005a*/ 	.short	0x0014


	//----- nvinfo : EIATTR_PARAM_CBANK
	.align		4
        /*005c*/ 	.byte	0x04, 0x0a
        /*005e*/ 	.short	(.L_17 - .L_16)
	.align		4
.L_16:
        /*0060*/ 	.word	index@(.nv.constant0._Z5countPiS_i)
        /*0064*/ 	.short	0x0380
        /*0066*/ 	.short	0x0014


	//----- nvinfo : EIATTR_SW_WAR
	.align		4
.L_17:
        /*0068*/ 	.byte	0x04, 0x36
        /*006a*/ 	.short	(.L_19 - .L_18)
.L_18:
        /*006c*/ 	.word	0x00000008
.L_19:


//--------------------- .nv.callgraph             --------------------------
	.section	.nv.callgraph,"",@"SHT_CUDA_CALLGRAPH"
	.align	4
	.sectionentsize	8
	.align		4
        /*0000*/ 	.word	0x00000000
	.align		4
        /*0004*/ 	.word	0xffffffff
	.align		4
        /*0008*/ 	.word	0x00000000
	.align		4
        /*000c*/ 	.word	0xfffffffe
	.align		4
        /*0010*/ 	.word	0x00000000
	.align		4
        /*0014*/ 	.word	0xfffffffd
	.align		4
        /*0018*/ 	.word	0x00000000
	.align		4
        /*001c*/ 	.word	0xfffffffc


//--------------------- .text._Z5countPiS_i       --------------------------
	.section	.text._Z5countPiS_i,"ax",@progbits
	.align	128
        .global         _Z5countPiS_i
        .type           _Z5countPiS_i,@function
        .size           _Z5countPiS_i,(.L_x_1 - _Z5countPiS_i)
        .other          _Z5countPiS_i,@"STO_CUDA_ENTRY STV_DEFAULT"
_Z5countPiS_i:
.text._Z5countPiS_i:
[----:B------:R-:W-:Y:S08]  /*0000*/  LDC R1, c[0x0][0x37c] ;  /* 0x0000df00ff017b82 */ /* 0x000ff00000000800 */
[----:B------:R-:W-:Y:S06]  /*0010*/  BAR.SYNC.DEFER_BLOCKING 0x0 ;  /* 0x0000000000007b1d */ /* 0x000fec0000010000 */
[----:B------:R-:W0:Y:S01]  /*0020*/  LDCU UR4, c[0x0][0x390] ;  /* 0x00007200ff0477ac */ /* 0x000e220008000800 */
[----:B------:R-:W0:Y:S01]  /*0030*/  S2R R5, SR_CTAID.X ;  /* 0x0000000000057919 */ /* 0x000e220000002500 */
[----:B------:R-:W-:Y:S01]  /*0040*/  BAR.SYNC.DEFER_BLOCKING 0x0 ;  /* 0x0000000000007b1d */ /* 0x000fe20000010000 */
[----:B0-----:R-:W-:-:S13]  /*0050*/  ISETP.GE.AND P0, PT, R5, UR4, PT ;  /* 0x0000000405007c0c */ /* 0x001fda000bf06270 */
[----:B------:R-:W-:Y:S05]  /*0060*/  @P0 EXIT ;  /* 0x000000000000094d */ /* 0x000fea0003800000 */
[----:B------:R-:W0:Y:S01]  /*0070*/  LDC.64 R2, c[0x0][0x380] ;  /* 0x0000e000ff027b82 */ /* 0x000e220000000a00 */
[----:B------:R-:W1:Y:S01]  /*0080*/  LDCU.64 UR4, c[0x0][0x358] ;  /* 0x00006b00ff0477ac */ /* 0x000e620008000a00 */
[----:B0-----:R-:W-:-:S06]  /*0090*/  IMAD.WIDE.U32 R2, R5, 0x4, R2 ;  /* 0x0000000405027825 */ /* 0x001fcc00078e0002 */
[----:B------:R-:W0:Y:S01]  /*00a0*/  LDC.64 R4, c[0x0][0x388] ;  /* 0x0000e200ff047b82 */ /* 0x000e220000000a00 */
[----:B-1----:R-:W0:Y:S07]  /*00b0*/  LDG.E R3, desc[UR4][R2.64] ;  /* 0x0000000402037981 */ /* 0x002e2e000c1e1900 */
[----:B------:R-:W-:Y:S01]  /*00c0*/  BAR.SYNC.DEFER_BLOCKING 0x0 ;  /* 0x0000000000007b1d */ /* 0x000fe20000010000 */
[----:B0-----:R-:W-:-:S05]  /*00d0*/  IMAD.WIDE R4, R3, 0x4, R4 ;  /* 0x0000000403047825 */ /* 0x001fca00078e0204 */
[----:B------:R-:W2:Y:S02]  /*00e0*/  LDG.E R0, desc[UR4][R4.64] ;  /* 0x0000000404007981 */ /* 0x000ea4000c1e1900 */
[----:B--2---:R-:W-:-:S05]  /*00f0*/  IADD3 R7, PT, PT, R0, 0x1, RZ ;  /* 0x0000000100077810 */ /* 0x004fca0007ffe0ff */
[----:B------:R-:W-:Y:S01]  /*0100*/  STG.E desc[UR4][R4.64], R7 ;  /* 0x0000000704007986 */ /* 0x000fe2000c101904 */
[----:B------:R-:W-:Y:S06]  /*0110*/  BAR.SYNC.DEFER_BLOCKING 0x0 ;  /* 0x0000000000007b1d */ /* 0x000fec0000010000 */
[----:B------:R-:W-:Y:S05]  /*0120*/  EXIT ;  /* 0x000000000000794d */ /* 0x000fea0003800000 */
.L_x_0:
[----:B------:R-:W-:-:S00]  /*0130*/  BRA `(.L_x_0) ;  /* 0xfffffffc00fc7947 */ /* 0x000fc0000383ffff */
[----:B------:R-:W-:-:S00]  /*0140*/  NOP ;  /* 0x0000000000007918 */ /* 0x000fc00000000000 */
        /* <DEDUP_REMOVED lines=11> */
.L_x_1:


//--------------------- .nv.shared.reserved.0     --------------------------
	.section	.nv.shared.reserved.0,"aw",@nobits
	.weak		__nv_reservedSMEM_offset_0_alias
	.size		__nv_reservedSMEM_offset_0_alias, 0, 64
	.other		__nv_reservedSMEM_offset_0_alias,@"STO_CUDA_RESERVED_SHARED STV_DEFAULT"
__nv_reservedSMEM_offset_0_alias:
	.zero		0
	.zero		64


//--------------------- .nv.constant0._Z5countPiS_i --------------------------
	.section	.nv.constant0._Z5countPiS_i,"a",@progbits
	.sectionflags	@""
	.align	4
.nv.constant0._Z5countPiS_i:
	.zero		916


//--------------------- SYMBOLS --------------------------

	.type		.nv.reservedSmem.offset0,@object
	.size		.nv.reservedSmem.offset0,0x4
